//
// Generated by NVIDIA NVVM Compiler
//
// Compiler Build ID: CL-36424714
// Cuda compilation tools, release 13.0, V13.0.88
// Based on NVVM 20.0.0
//

.version 9.0
.target sm_100
.address_size 64

	// .globl	_Z6MatAddPfS_S_i

.visible .entry _Z6MatAddPfS_S_i(
	.param .u64 .ptr .align 1 _Z6MatAddPfS_S_i_param_0,
	.param .u64 .ptr .align 1 _Z6MatAddPfS_S_i_param_1,
	.param .u64 .ptr .align 1 _Z6MatAddPfS_S_i_param_2,
	.param .u32 _Z6MatAddPfS_S_i_param_3
)
{
	.reg .pred 	%p<10>;
	.reg .b32 	%r<17>;
	.reg .b32 	%f<52>;
	.reg .b64 	%rd<11>;
	.reg .b64 	%fd<91>;

	ld.param.u64 	%rd4, [_Z6MatAddPfS_S_i_param_0];
	ld.param.u64 	%rd5, [_Z6MatAddPfS_S_i_param_1];
	ld.param.u64 	%rd6, [_Z6MatAddPfS_S_i_param_2];
	ld.param.u32 	%r6, [_Z6MatAddPfS_S_i_param_3];
	setp.lt.s32 	%p1, %r6, 1;
	@%p1 bra 	$L__BB0_12;
	cvta.to.global.u64 	%rd7, %rd4;
	cvta.to.global.u64 	%rd8, %rd5;
	cvta.to.global.u64 	%rd9, %rd6;
	mov.u32 	%r7, %tid.y;
	mov.u32 	%r8, %ntid.y;
	mov.u32 	%r9, %ctaid.x;
	mad.lo.s32 	%r10, %r8, %r9, %r7;
	mov.u32 	%r11, %ntid.x;
	mov.u32 	%r12, %tid.x;
	mad.lo.s32 	%r13, %r10, %r11, %r12;
	mul.wide.s32 	%rd10, %r13, 4;
	add.s64 	%rd1, %rd7, %rd10;
	add.s64 	%rd2, %rd8, %rd10;
	add.s64 	%rd3, %rd9, %rd10;
	and.b32  	%r1, %r6, 7;
	setp.lt.u32 	%p2, %r6, 8;
	@%p2 bra 	$L__BB0_4;
	ld.global.f32 	%f51, [%rd3];
	and.b32  	%r14, %r6, 2147483640;
	neg.s32 	%r16, %r14;
$L__BB0_3:
	.pragma "nounroll";
	ld.global.f32 	%f4, [%rd1];
	cvt.f64.f32 	%fd1, %f4;
	ld.global.f32 	%f5, [%rd2];
	cvt.f64.f32 	%fd2, %f5;
	div.rn.f64 	%fd3, %fd2, 0d40091EB851EB851F;
	fma.rn.f64 	%fd4, %fd1, 0d40091EB851EB851F, %fd3;
	cvt.f64.f32 	%fd5, %f51;
	add.f64 	%fd6, %fd4, %fd5;
	cvt.rn.f32.f64 	%f6, %fd6;
	st.global.f32 	[%rd3], %f6;
	ld.global.f32 	%f7, [%rd1];
	cvt.f64.f32 	%fd7, %f7;
	ld.global.f32 	%f8, [%rd2];
	cvt.f64.f32 	%fd8, %f8;
	div.rn.f64 	%fd9, %fd8, 0d40091EB851EB851F;
	fma.rn.f64 	%fd10, %fd7, 0d40091EB851EB851F, %fd9;
	cvt.f64.f32 	%fd11, %f6;
	add.f64 	%fd12, %fd10, %fd11;
	cvt.rn.f32.f64 	%f9, %fd12;
	st.global.f32 	[%rd3], %f9;
	ld.global.f32 	%f10, [%rd1];
	cvt.f64.f32 	%fd13, %f10;
	ld.global.f32 	%f11, [%rd2];
	cvt.f64.f32 	%fd14, %f11;
	div.rn.f64 	%fd15, %fd14, 0d40091EB851EB851F;
	fma.rn.f64 	%fd16, %fd13, 0d40091EB851EB851F, %fd15;
	cvt.f64.f32 	%fd17, %f9;
	add.f64 	%fd18, %fd16, %fd17;
	cvt.rn.f32.f64 	%f12, %fd18;
	st.global.f32 	[%rd3], %f12;
	ld.global.f32 	%f13, [%rd1];
	cvt.f64.f32 	%fd19, %f13;
	ld.global.f32 	%f14, [%rd2];
	cvt.f64.f32 	%fd20, %f14;
	div.rn.f64 	%fd21, %fd20, 0d40091EB851EB851F;
	fma.rn.f64 	%fd22, %fd19, 0d40091EB851EB851F, %fd21;
	cvt.f64.f32 	%fd23, %f12;
	add.f64 	%fd24, %fd22, %fd23;
	cvt.rn.f32.f64 	%f15, %fd24;
	st.global.f32 	[%rd3], %f15;
	ld.global.f32 	%f16, [%rd1];
	cvt.f64.f32 	%fd25, %f16;
	ld.global.f32 	%f17, [%rd2];
	cvt.f64.f32 	%fd26, %f17;
	div.rn.f64 	%fd27, %fd26, 0d40091EB851EB851F;
	fma.rn.f64 	%fd28, %fd25, 0d40091EB851EB851F, %fd27;
	cvt.f64.f32 	%fd29, %f15;
	add.f64 	%fd30, %fd28, %fd29;
	cvt.rn.f32.f64 	%f18, %fd30;
	st.global.f32 	[%rd3], %f18;
	ld.global.f32 	%f19, [%rd1];
	cvt.f64.f32 	%fd31, %f19;
	ld.global.f32 	%f20, [%rd2];
	cvt.f64.f32 	%fd32, %f20;
	div.rn.f64 	%fd33, %fd32, 0d40091EB851EB851F;
	fma.rn.f64 	%fd34, %fd31, 0d40091EB851EB851F, %fd33;
	cvt.f64.f32 	%fd35, %f18;
	add.f64 	%fd36, %fd34, %fd35;
	cvt.rn.f32.f64 	%f21, %fd36;
	st.global.f32 	[%rd3], %f21;
	ld.global.f32 	%f22, [%rd1];
	cvt.f64.f32 	%fd37, %f22;
	ld.global.f32 	%f23, [%rd2];
	cvt.f64.f32 	%fd38, %f23;
	div.rn.f64 	%fd39, %fd38, 0d40091EB851EB851F;
	fma.rn.f64 	%fd40, %fd37, 0d40091EB851EB851F, %fd39;
	cvt.f64.f32 	%fd41, %f21;
	add.f64 	%fd42, %fd40, %fd41;
	cvt.rn.f32.f64 	%f24, %fd42;
	st.global.f32 	[%rd3], %f24;
	ld.global.f32 	%f25, [%rd1];
	cvt.f64.f32 	%fd43, %f25;
	ld.global.f32 	%f26, [%rd2];
	cvt.f64.f32 	%fd44, %f26;
	div.rn.f64 	%fd45, %fd44, 0d40091EB851EB851F;
	fma.rn.f64 	%fd46, %fd43, 0d40091EB851EB851F, %fd45;
	cvt.f64.f32 	%fd47, %f24;
	add.f64 	%fd48, %fd46, %fd47;
	cvt.rn.f32.f64 	%f51, %fd48;
	st.global.f32 	[%rd3], %f51;
	add.s32 	%r16, %r16, 8;
	setp.ne.s32 	%p3, %r16, 0;
	@%p3 bra 	$L__BB0_3;
$L__BB0_4:
	setp.eq.s32 	%p4, %r1, 0;
	@%p4 bra 	$L__BB0_12;
	and.b32  	%r5, %r6, 3;
	setp.lt.u32 	%p5, %r1, 4;
	@%p5 bra 	$L__BB0_7;
	ld.global.f32 	%f27, [%rd1];
	cvt.f64.f32 	%fd49, %f27;
	ld.global.f32 	%f28, [%rd2];
	cvt.f64.f32 	%fd50, %f28;
	div.rn.f64 	%fd51, %fd50, 0d40091EB851EB851F;
	fma.rn.f64 	%fd52, %fd49, 0d40091EB851EB851F, %fd51;
	ld.global.f32 	%f29, [%rd3];
	cvt.f64.f32 	%fd53, %f29;
	add.f64 	%fd54, %fd52, %fd53;
	cvt.rn.f32.f64 	%f30, %fd54;
	st.global.f32 	[%rd3], %f30;
	ld.global.f32 	%f31, [%rd1];
	cvt.f64.f32 	%fd55, %f31;
	ld.global.f32 	%f32, [%rd2];
	cvt.f64.f32 	%fd56, %f32;
	div.rn.f64 	%fd57, %fd56, 0d40091EB851EB851F;
	fma.rn.f64 	%fd58, %fd55, 0d40091EB851EB851F, %fd57;
	cvt.f64.f32 	%fd59, %f30;
	add.f64 	%fd60, %fd58, %fd59;
	cvt.rn.f32.f64 	%f33, %fd60;
	st.global.f32 	[%rd3], %f33;
	ld.global.f32 	%f34, [%rd1];
	cvt.f64.f32 	%fd61, %f34;
	ld.global.f32 	%f35, [%rd2];
	cvt.f64.f32 	%fd62, %f35;
	div.rn.f64 	%fd63, %fd62, 0d40091EB851EB851F;
	fma.rn.f64 	%fd64, %fd61, 0d40091EB851EB851F, %fd63;
	cvt.f64.f32 	%fd65, %f33;
	add.f64 	%fd66, %fd64, %fd65;
	cvt.rn.f32.f64 	%f36, %fd66;
	st.global.f32 	[%rd3], %f36;
	ld.global.f32 	%f37, [%rd1];
	cvt.f64.f32 	%fd67, %f37;
	ld.global.f32 	%f38, [%rd2];
	cvt.f64.f32 	%fd68, %f38;
	div.rn.f64 	%fd69, %fd68, 0d40091EB851EB851F;
	fma.rn.f64 	%fd70, %fd67, 0d40091EB851EB851F, %fd69;
	cvt.f64.f32 	%fd71, %f36;
	add.f64 	%fd72, %fd70, %fd71;
	cvt.rn.f32.f64 	%f39, %fd72;
	st.global.f32 	[%rd3], %f39;
$L__BB0_7:
	setp.eq.s32 	%p6, %r5, 0;
	@%p6 bra 	$L__BB0_12;
	setp.eq.s32 	%p7, %r5, 1;
	@%p7 bra 	$L__BB0_10;
	ld.global.f32 	%f40, [%rd1];
	cvt.f64.f32 	%fd73, %f40;
	ld.global.f32 	%f41, [%rd2];
	cvt.f64.f32 	%fd74, %f41;
	div.rn.f64 	%fd75, %fd74, 0d40091EB851EB851F;
	fma.rn.f64 	%fd76, %fd73, 0d40091EB851EB851F, %fd75;
	ld.global.f32 	%f42, [%rd3];
	cvt.f64.f32 	%fd77, %f42;
	add.f64 	%fd78, %fd76, %fd77;
	cvt.rn.f32.f64 	%f43, %fd78;
	st.global.f32 	[%rd3], %f43;
	ld.global.f32 	%f44, [%rd1];
	cvt.f64.f32 	%fd79, %f44;
	ld.global.f32 	%f45, [%rd2];
	cvt.f64.f32 	%fd80, %f45;
	div.rn.f64 	%fd81, %fd80, 0d40091EB851EB851F;
	fma.rn.f64 	%fd82, %fd79, 0d40091EB851EB851F, %fd81;
	cvt.f64.f32 	%fd83, %f43;
	add.f64 	%fd84, %fd82, %fd83;
	cvt.rn.f32.f64 	%f46, %fd84;
	st.global.f32 	[%rd3], %f46;
$L__BB0_10:
	and.b32  	%r15, %r6, 1;
	setp.eq.b32 	%p8, %r15, 1;
	not.pred 	%p9, %p8;
	@%p9 bra 	$L__BB0_12;
	ld.global.f32 	%f47, [%rd1];
	cvt.f64.f32 	%fd85, %f47;
	ld.global.f32 	%f48, [%rd2];
	cvt.f64.f32 	%fd86, %f48;
	div.rn.f64 	%fd87, %fd86, 0d40091EB851EB851F;
	fma.rn.f64 	%fd88, %fd85, 0d40091EB851EB851F, %fd87;
	ld.global.f32 	%f49, [%rd3];
	cvt.f64.f32 	%fd89, %f49;
	add.f64 	%fd90, %fd88, %fd89;
	cvt.rn.f32.f64 	%f50, %fd90;
	st.global.f32 	[%rd3], %f50;
$L__BB0_12:
	ret;

}


// ===== COMPILED SASS (sm_100) =====

	.target	sm_100

	.elftype	@"ET_EXEC"


//--------------------- .note.nv.tkinfo           --------------------------
	.section	.note.nv.tkinfo,"",@"SHT_NOTE"
	.sectionflags	@"SHF_NOTE_NV_TKINFO"
	.tkinfo
        /*0018*/ 	.word	0x00000002
        /*0030*/ 	.string	""
        /*0030*/ 	.string	"ptxas"
        /*0030*/ 	.string	"Cuda compilation tools, release 13.0, V13.0.88"
        /*0030*/ 	.string	"Build cuda_13.0.r13.0/compiler.36424714_0"
        /*0030*/ 	.string	"-arch sm_100 -m 64 "



//--------------------- .note.nv.cuinfo           --------------------------
	.section	.note.nv.cuinfo,"",@"SHT_NOTE"
	.sectionflags	@"SHF_NOTE_NV_CUINFO"
        /*0018*/ 	.short	0x0002
        /*001a*/ 	.short	0x0064
        /*001c*/ 	.short	0x0082
	.zero		2


//--------------------- .nv.info                  --------------------------
	.section	.nv.info,"",@"SHT_CUDA_INFO"
	.align	4


	//----- nvinfo : EIATTR_REGCOUNT
	.align		4
        /*0000*/ 	.byte	0x04, 0x2f
        /*0002*/ 	.short	(.L_1 - .L_0)
	.align		4
.L_0:
        /*0004*/ 	.word	index@(_Z6MatAddPfS_S_i)
        /*0008*/ 	.word	0x00000026


	//----- nvinfo : EIATTR_FRAME_SIZE
	.align		4
.L_1:
        /*000c*/ 	.byte	0x04, 0x11
        /*000e*/ 	.short	(.L_3 - .L_2)
	.align		4
.L_2:
        /*0010*/ 	.word	index@($__internal_0_$__cuda_sm20_div_rn_f64_full)
        /*0014*/ 	.word	0x00000000


	//----- nvinfo : EIATTR_FRAME_SIZE
	.align		4
.L_3:
        /*0018*/ 	.byte	0x04, 0x11
        /*001a*/ 	.short	(.L_5 - .L_4)
	.align		4
.L_4:
        /*001c*/ 	.word	index@(_Z6MatAddPfS_S_i)
        /*0020*/ 	.word	0x00000000


	//----- nvinfo : EIATTR_MIN_STACK_SIZE
	.align		4
.L_5:
        /*0024*/ 	.byte	0x04, 0x12
        /*0026*/ 	.short	(.L_7 - .L_6)
	.align		4
.L_6:
        /*0028*/ 	.word	index@(_Z6MatAddPfS_S_i)
        /*002c*/ 	.word	0x00000000
.L_7:


//--------------------- .nv.compat                --------------------------
	.section	.nv.compat,"",@"SHT_CUDA_COMPAT_INFO"
	.align	4
        /*0000*/ 	.byte	0x02, 0x09, 0x00, 0x00, 0x02, 0x02, 0x01, 0x00, 0x02, 0x05, 0x05, 0x00, 0x03, 0x07, 0x01, 0x01
        /*0010*/ 	.byte	0x02, 0x03, 0x00, 0x00, 0x02, 0x06, 0x01, 0x00, 0x04, 0x0b, 0x08, 0x00, 0x01, 0x00, 0x00, 0x00
        /*0020*/ 	.byte	0x00, 0x00, 0x00, 0x00


//--------------------- .nv.info._Z6MatAddPfS_S_i --------------------------
	.section	.nv.info._Z6MatAddPfS_S_i,"",@"SHT_CUDA_INFO"
	.sectionflags	@""
	.align	4


	//----- nvinfo : EIATTR_CUDA_API_VERSION
	.align		4
        /*0000*/ 	.byte	0x04, 0x37
        /*0002*/ 	.short	(.L_9 - .L_8)
.L_8:
        /*0004*/ 	.word	0x00000082


	//----- nvinfo : EIATTR_KPARAM_INFO
	.align		4
.L_9:
        /*0008*/ 	.byte	0x04, 0x17
        /*000a*/ 	.short	(.L_11 - .L_10)
.L_10:
        /*000c*/ 	.word	0x00000000
        /*0010*/ 	.short	0x0003
        /*0012*/ 	.short	0x0018
        /*0014*/ 	.byte	0x00, 0xf0, 0x11, 0x00


	//----- nvinfo : EIATTR_KPARAM_INFO
	.align		4
.L_11:
        /*0018*/ 	.byte	0x04, 0x17
        /*001a*/ 	.short	(.L_13 - .L_12)
.L_12:
        /*001c*/ 	.word	0x00000000
        /*0020*/ 	.short	0x0002
        /*0022*/ 	.short	0x0010
        /*0024*/ 	.byte	0x00, 0xf5, 0x21, 0x00


	//----- nvinfo : EIATTR_KPARAM_INFO
	.align		4
.L_13:
        /*0028*/ 	.byte	0x04, 0x17
        /*002a*/ 	.short	(.L_15 - .L_14)
.L_14:
        /*002c*/ 	.word	0x00000000
        /*0030*/ 	.short	0x0001
        /*0032*/ 	.short	0x0008
        /*0034*/ 	.byte	0x00, 0xf5, 0x21, 0x00


	//----- nvinfo : EIATTR_KPARAM_INFO
	.align		4
.L_15:
        /*0038*/ 	.byte	0x04, 0x17
        /*003a*/ 	.short	(.L_17 - .L_16)
.L_16:
        /*003c*/ 	.word	0x00000000
        /*0040*/ 	.short	0x0000
        /*0042*/ 	.short	0x0000
        /*0044*/ 	.byte	0x00, 0xf5, 0x21, 0x00


	//----- nvinfo : EIATTR_SPARSE_MMA_MASK
	.align		4
.L_17:
        /*0048*/ 	.byte	0x03, 0x50
        /*004a*/ 	.short	0x0000


	//----- nvinfo : EIATTR_MAXREG_COUNT
	.align		4
        /*004c*/ 	.byte	0x03, 0x1b
        /*004e*/ 	.short	0x00ff


	//----- nvinfo : EIATTR_MERCURY_ISA_VERSION
	.align		4
        /*0050*/ 	.byte	0x03, 0x5f
        /*0052*/ 	.short	0x0101


	//----- nvinfo : EIATTR_VRC_CTA_INIT_COUNT
	.align		4
        /*0054*/ 	.byte	0x02, 0x4a
	.zero		1
	.zero		1


	//----- nvinfo : EIATTR_EXIT_INSTR_OFFSETS
	.align		4
        /*0058*/ 	.byte	0x04, 0x1c
        /*005a*/ 	.short	(.L_19 - .L_18)


	//   ....[0]....
.L_18:
        /*005c*/ 	.word	0x00000030


	//   ....[1]....
        /*0060*/ 	.word	0x00001160


	//   ....[2]....
        /*0064*/ 	.word	0x00001990


	//   ....[3]....
        /*0068*/ 	.word	0x00001de0


	//   ....[4]....
        /*006c*/ 	.word	0x00001ff0


	//----- nvinfo : EIATTR_CRS_STACK_SIZE
	.align		4
.L_19:
        /*0070*/ 	.byte	0x04, 0x1e
        /*0072*/ 	.short	(.L_21 - .L_20)
.L_20:
        /*0074*/ 	.word	0x00000000


	//----- nvinfo : EIATTR_CBANK_PARAM_SIZE
	.align		4
.L_21:
        /*0078*/ 	.byte	0x03, 0x19
        /*007a*/ 	.short	0x001c


	//----- nvinfo : EIATTR_PARAM_CBANK
	.align		4
        /*007c*/ 	.byte	0x04, 0x0a
        /*007e*/ 	.short	(.L_23 - .L_22)
	.align		4
.L_22:
        /*0080*/ 	.word	index@(.nv.constant0._Z6MatAddPfS_S_i)
        /*0084*/ 	.short	0x0380
        /*0086*/ 	.short	0x001c


	//----- nvinfo : EIATTR_SW_WAR
	.align		4
.L_23:
        /*0088*/ 	.byte	0x04, 0x36
        /*008a*/ 	.short	(.L_25 - .L_24)
.L_24:
        /*008c*/ 	.word	0x00000008
.L_25:


//--------------------- .nv.callgraph             --------------------------
	.section	.nv.callgraph,"",@"SHT_CUDA_CALLGRAPH"
	.align	4
	.sectionentsize	8
	.align		4
        /*0000*/ 	.word	0x00000000
	.align		4
        /*0004*/ 	.word	0xffffffff
	.align		4
        /*0008*/ 	.word	0x00000000
	.align		4
        /*000c*/ 	.word	0xfffffffe
	.align		4
        /*0010*/ 	.word	0x00000000
	.align		4
        /*0014*/ 	.word	0xfffffffd
	.align		4
        /*0018*/ 	.word	0x00000000
	.align		4
        /*001c*/ 	.word	0xfffffffc


//--------------------- .text._Z6MatAddPfS_S_i    --------------------------
	.section	.text._Z6MatAddPfS_S_i,"ax",@progbits
	.align	128
        .global         _Z6MatAddPfS_S_i
        .type           _Z6MatAddPfS_S_i,@function
        .size           _Z6MatAddPfS_S_i,(.L_x_40 - _Z6MatAddPfS_S_i)
        .other          _Z6MatAddPfS_S_i,@"STO_CUDA_ENTRY STV_DEFAULT"
_Z6MatAddPfS_S_i:
.text._Z6MatAddPfS_S_i:
[----:B------:R-:W-:Y:S08]  /*0000*/  LDC R1, c[0x0][0x37c] ;  /* 0x0000df00ff017b82 */ /* 0x000ff00000000800 */
[----:B------:R-:W0:Y:S02]  /*0010*/  LDC R4, c[0x0][0x398] ;  /* 0x0000e600ff047b82 */ /* 0x000e240000000800 */
[----:B0-----:R-:W-:-:S13]  /*0020*/  ISETP.GE.AND P0, PT, R4, 0x1, PT ;  /* 0x000000010400780c */ /* 0x001fda0003f06270 */
[----:B------:R-:W-:Y:S05]  /*0030*/  @!P0 EXIT ;  /* 0x000000000000894d */ /* 0x000fea0003800000 */
[----:B------:R-:W0:Y:S01]  /*0040*/  S2R R0, SR_TID.Y ;  /* 0x0000000000007919 */ /* 0x000e220000002200 */
[----:B------:R-:W0:Y:S01]  /*0050*/  LDCU UR4, c[0x0][0x364] ;  /* 0x00006c80ff0477ac */ /* 0x000e220008000800 */
[----:B------:R-:W1:Y:S01]  /*0060*/  LDC.64 R24, c[0x0][0x380] ;  /* 0x0000e000ff187b82 */ /* 0x000e620000000a00 */
[C---:B------:R-:W-:Y:S01]  /*0070*/  ISETP.GE.U32.AND P0, PT, R4.reuse, 0x8, PT ;  /* 0x000000080400780c */ /* 0x040fe20003f06070 */
[----:B------:R-:W0:Y:S01]  /*0080*/  S2R R3, SR_CTAID.X ;  /* 0x0000000000037919 */ /* 0x000e220000002500 */
[----:B------:R-:W2:Y:S01]  /*0090*/  LDCU UR5, c[0x0][0x360] ;  /* 0x00006c00ff0577ac */ /* 0x000ea20008000800 */
[----:B------:R-:W-:Y:S01]  /*00a0*/  LOP3.LUT R2, R4, 0x7, RZ, 0xc0, !PT ;  /* 0x0000000704027812 */ /* 0x000fe200078ec0ff */
[----:B------:R-:W2:Y:S01]  /*00b0*/  S2R R5, SR_TID.X ;  /* 0x0000000000057919 */ /* 0x000ea20000002100 */
[----:B------:R-:W3:Y:S02]  /*00c0*/  LDCU.64 UR6, c[0x0][0x358] ;  /* 0x00006b00ff0677ac */ /* 0x000ee40008000a00 */
[----:B------:R-:W4:Y:S08]  /*00d0*/  LDC.64 R22, c[0x0][0x388] ;  /* 0x0000e200ff167b82 */ /* 0x000f300000000a00 */
[----:B------:R-:W5:Y:S01]  /*00e0*/  LDC.64 R20, c[0x0][0x390] ;  /* 0x0000e400ff147b82 */ /* 0x000f620000000a00 */
[----:B0-----:R-:W-:-:S04]  /*00f0*/  IMAD R0, R3, UR4, R0 ;  /* 0x0000000403007c24 */ /* 0x001fc8000f8e0200 */
[----:B--2---:R-:W-:Y:S01]  /*0100*/  IMAD R3, R0, UR5, R5 ;  /* 0x0000000500037c24 */ /* 0x004fe2000f8e0205 */
[----:B------:R-:W-:-:S03]  /*0110*/  UMOV UR5, 0x51eb851f ;  /* 0x51eb851f00057882 */ /* 0x000fc60000000000 */
[----:B-1----:R-:W-:-:S04]  /*0120*/  IMAD.WIDE R24, R3, 0x4, R24 ;  /* 0x0000000403187825 */ /* 0x002fc800078e0218 */
[----:B----4-:R-:W-:-:S04]  /*0130*/  IMAD.WIDE R22, R3, 0x4, R22 ;  /* 0x0000000403167825 */ /* 0x010fc800078e0216 */
[----:B-----5:R-:W-:-:S04]  /*0140*/  IMAD.WIDE R20, R3, 0x4, R20 ;  /* 0x0000000403147825 */ /* 0x020fc800078e0214 */
[----:B------:R-:W-:Y:S01]  /*0150*/  IMAD.MOV.U32 R3, RZ, RZ, 0x40091eb8 ;  /* 0x40091eb8ff037424 */ /* 0x000fe200078e00ff */
[----:B---3--:R-:W-:Y:S06]  /*0160*/  @!P0 BRA `(.L_x_0) ;  /* 0x0000000c00f88947 */ /* 0x008fec0003800000 */
[----:B------:R0:W5:Y:S01]  /*0170*/  LDG.E R27, desc[UR6][R20.64] ;  /* 0x00000006141b7981 */ /* 0x000162000c1e1900 */
[----:B------:R-:W-:-:S05]  /*0180*/  LOP3.LUT R0, R4, 0x7ffffff8, RZ, 0xc0, !PT ;  /* 0x7ffffff804007812 */ /* 0x000fca00078ec0ff */
[----:B------:R-:W-:-:S07]  /*0190*/  IMAD.MOV R0, RZ, RZ, -R0 ;  /* 0x000000ffff007224 */ /* 0x000fce00078e0a00 */
.L_x_17:
[----:B------:R-:W2:Y:S04]  /*01a0*/  LDG.E R18, desc[UR6][R22.64] ;  /* 0x0000000616127981 */ /* 0x000ea8000c1e1900 */
[----:B------:R-:W3:Y:S01]  /*01b0*/  LDG.E R28, desc[UR6][R24.64] ;  /* 0x00000006181c7981 */ /* 0x000ee2000c1e1900 */
[----:B-1----:R-:W1:Y:S01]  /*01c0*/  MUFU.RCP64H R5, 3.1399993896484375 ;  /* 0x40091eb800057908 */ /* 0x002e620000001800 */
[----:B------:R-:W-:Y:S01]  /*01d0*/  IMAD.MOV.U32 R10, RZ, RZ, 0x51eb851f ;  /* 0x51eb851fff0a7424 */ /* 0x000fe200078e00ff */
[----:B------:R-:W-:Y:S01]  /*01e0*/  BSSY.RECONVERGENT B1, `(.L_x_1) ;  /* 0x0000015000017945 */ /* 0x000fe20003800200 */
[----:B------:R-:W-:Y:S02]  /*01f0*/  IMAD.MOV.U32 R11, RZ, RZ, 0x40091eb8 ;  /* 0x40091eb8ff0b7424 */ /* 0x000fe400078e00ff */
[----:B------:R-:W-:-:S02]  /*0200*/  IMAD.MOV.U32 R4, RZ, RZ, 0x1 ;  /* 0x00000001ff047424 */ /* 0x000fc400078e00ff */
[----:B------:R-:W-:-:S05]  /*0210*/  VIADD R0, R0, 0x8 ;  /* 0x0000000800007836 */ /* 0x000fca0000000000 */
[----:B------:R-:W-:Y:S01]  /*0220*/  ISETP.NE.AND P1, PT, R0, RZ, PT ;  /* 0x000000ff0000720c */ /* 0x000fe20003f25270 */
[----:B-1----:R-:W-:-:S08]  /*0230*/  DFMA R6, R4, -R10, 1 ;  /* 0x3ff000000406742b */ /* 0x002fd0000000080a */
[----:B------:R-:W-:-:S08]  /*0240*/  DFMA R6, R6, R6, R6 ;  /* 0x000000060606722b */ /* 0x000fd00000000006 */
[----:B------:R-:W-:-:S08]  /*0250*/  DFMA R6, R4, R6, R4 ;  /* 0x000000060406722b */ /* 0x000fd00000000004 */
[----:B------:R-:W-:-:S08]  /*0260*/  DFMA R4, R6, -R10, 1 ;  /* 0x3ff000000604742b */ /* 0x000fd0000000080a */
[----:B------:R-:W-:Y:S01]  /*0270*/  DFMA R4, R6, R4, R6 ;  /* 0x000000040604722b */ /* 0x000fe20000000006 */
[----:B--2---:R-:W1:Y:S08]  /*0280*/  F2F.F64.F32 R18, R18 ;  /* 0x0000001200127310 */ /* 0x004e700000201800 */
[----:B---3--:R-:W2:Y:S01]  /*0290*/  F2F.F64.F32 R28, R28 ;  /* 0x0000001c001c7310 */ /* 0x008ea20000201800 */
[----:B-1----:R-:W-:Y:S01]  /*02a0*/  DMUL R8, R18, R4 ;  /* 0x0000000412087228 */ /* 0x002fe20000000000 */
[----:B------:R-:W-:-:S07]  /*02b0*/  FSETP.GEU.AND P2, PT, |R19|, 6.5827683646048100446e-37, PT ;  /* 0x036000001300780b */ /* 0x000fce0003f4e200 */
[----:B------:R-:W-:-:S08]  /*02c0*/  DFMA R6, R8, -R10, R18 ;  /* 0x8000000a0806722b */ /* 0x000fd00000000012 */
[----:B------:R-:W-:-:S10]  /*02d0*/  DFMA R8, R4, R6, R8 ;  /* 0x000000060408722b */ /* 0x000fd40000000008 */
[----:B------:R-:W-:-:S05]  /*02e0*/  FFMA R4, RZ, 2.1424999237060546875, R9 ;  /* 0x40091eb8ff047823 */ /* 0x000fca0000000009 */
[----:B------:R-:W-:-:S13]  /*02f0*/  FSETP.GT.AND P0, PT, |R4|, 1.469367938527859385e-39, PT ;  /* 0x001000000400780b */ /* 0x000fda0003f04200 */
[----:B--2---:R-:W-:Y:S05]  /*0300*/  @P0 BRA P2, `(.L_x_2) ;  /* 0x0000000000080947 */ /* 0x004fea0001000000 */
[----:B------:R-:W-:-:S07]  /*0310*/  MOV R4, 0x330 ;  /* 0x0000033000047802 */ /* 0x000fce0000000f00 */
[----:B0----5:R-:W-:Y:S05]  /*0320*/  CALL.REL.NOINC `($__internal_0_$__cuda_sm20_div_rn_f64_full) ;  /* 0x0000001c00347944 */ /* 0x021fea0003c00000 */
.L_x_2:
[----:B------:R-:W-:Y:S05]  /*0330*/  BSYNC.RECONVERGENT B1 ;  /* 0x0000000000017941 */ /* 0x000fea0003800200 */
.L_x_1:
[----:B-----5:R-:W1:Y:S01]  /*0340*/  F2F.F64.F32 R4, R27 ;  /* 0x0000001b00047310 */ /* 0x020e620000201800 */
[----:B------:R-:W-:Y:S01]  /*0350*/  UMOV UR8, 0x51eb851f ;  /* 0x51eb851f00087882 */ /* 0x000fe20000000000 */
[----:B------:R-:W-:Y:S02]  /*0360*/  UMOV UR9, 0x40091eb8 ;  /* 0x40091eb800097882 */ /* 0x000fe40000000000 */
[----:B------:R-:W-:-:S08]  /*0370*/  DFMA R28, R28, UR8, R8 ;  /* 0x000000081c1c7c2b */ /* 0x000fd00008000008 */
[----:B-1----:R-:W-:-:S06]  /*0380*/  DADD R4, R28, R4 ;  /* 0x000000001c047229 */ /* 0x002fcc0000000004 */
[----:B------:R-:W1:Y:S02]  /*0390*/  F2F.F32.F64 R29, R4 ;  /* 0x00000004001d7310 */ /* 0x000e640000301000 */
[----:B-1----:R1:W-:Y:S04]  /*03a0*/  STG.E desc[UR6][R20.64], R29 ;  /* 0x0000001d14007986 */ /* 0x0023e8000c101906 */
[----:B------:R-:W2:Y:S04]  /*03b0*/  LDG.E R18, desc[UR6][R22.64] ;  /* 0x0000000616127981 */ /* 0x000ea8000c1e1900 */
[----:B------:R-:W3:Y:S01]  /*03c0*/  LDG.E R26, desc[UR6][R24.64] ;  /* 0x00000006181a7981 */ /* 0x000ee2000c1e1900 */
[----:B------:R-:W4:Y:S01]  /*03d0*/  MUFU.RCP64H R7, 3.1399993896484375 ;  /* 0x40091eb800077908 */ /* 0x000f220000001800 */
[----:B------:R-:W-:Y:S01]  /*03e0*/  IMAD.MOV.U32 R10, RZ, RZ, 0x51eb851f ;  /* 0x51eb851fff0a7424 */ /* 0x000fe200078e00ff */
[----:B------:R-:W-:Y:S01]  /*03f0*/  BSSY.RECONVERGENT B1, `(.L_x_3) ;  /* 0x0000013000017945 */ /* 0x000fe20003800200 */
[----:B------:R-:W-:-:S02]  /*0400*/  IMAD.MOV.U32 R11, RZ, RZ, 0x40091eb8 ;  /* 0x40091eb8ff0b7424 */ /* 0x000fc400078e00ff */
[----:B------:R-:W-:-:S06]  /*0410*/  IMAD.MOV.U32 R6, RZ, RZ, 0x1 ;  /* 0x00000001ff067424 */ /* 0x000fcc00078e00ff */
[----:B----4-:R-:W-:-:S08]  /*0420*/  DFMA R8, R6, -R10, 1 ;  /* 0x3ff000000608742b */ /* 0x010fd0000000080a */
[----:B------:R-:W-:-:S08]  /*0430*/  DFMA R8, R8, R8, R8 ;  /* 0x000000080808722b */ /* 0x000fd00000000008 */
[----:B------:R-:W-:-:S08]  /*0440*/  DFMA R8, R6, R8, R6 ;  /* 0x000000080608722b */ /* 0x000fd00000000006 */
[----:B------:R-:W-:-:S08]  /*0450*/  DFMA R6, R8, -R10, 1 ;  /* 0x3ff000000806742b */ /* 0x000fd0000000080a */
[----:B------:R-:W-:Y:S01]  /*0460*/  DFMA R6, R8, R6, R8 ;  /* 0x000000060806722b */ /* 0x000fe20000000008 */
[----:B--2---:R-:W2:Y:S08]  /*0470*/  F2F.F64.F32 R18, R18 ;  /* 0x0000001200127310 */ /* 0x004eb00000201800 */
[----:B---3--:R-:W3:Y:S01]  /*0480*/  F2F.F64.F32 R26, R26 ;  /* 0x0000001a001a7310 */ /* 0x008ee20000201800 */
[----:B--2---:R-:W-:Y:S01]  /*0490*/  DMUL R8, R6, R18 ;  /* 0x0000001206087228 */ /* 0x004fe20000000000 */
[----:B------:R-:W-:-:S07]  /*04a0*/  FSETP.GEU.AND P2, PT, |R19|, 6.5827683646048100446e-37, PT ;  /* 0x036000001300780b */ /* 0x000fce0003f4e200 */
[----:B------:R-:W-:-:S08]  /*04b0*/  DFMA R4, R8, -R10, R18 ;  /* 0x8000000a0804722b */ /* 0x000fd00000000012 */
[----:B------:R-:W-:-:S10]  /*04c0*/  DFMA R8, R6, R4, R8 ;  /* 0x000000040608722b */ /* 0x000fd40000000008 */
[----:B------:R-:W-:-:S05]  /*04d0*/  FFMA R4, RZ, 2.1424999237060546875, R9 ;  /* 0x40091eb8ff047823 */ /* 0x000fca0000000009 */
[----:B------:R-:W-:-:S13]  /*04e0*/  FSETP.GT.AND P0, PT, |R4|, 1.469367938527859385e-39, PT ;  /* 0x001000000400780b */ /* 0x000fda0003f04200 */
[----:B-1-3--:R-:W-:Y:S05]  /*04f0*/  @P0 BRA P2, `(.L_x_4) ;  /* 0x0000000000080947 */ /* 0x00afea0001000000 */
[----:B------:R-:W-:-:S07]  /*0500*/  MOV R4, 0x520 ;  /* 0x0000052000047802 */ /* 0x000fce0000000f00 */
[----:B0-----:R-:W-:Y:S05]  /*0510*/  CALL.REL.NOINC `($__internal_0_$__cuda_sm20_div_rn_f64_full) ;  /* 0x0000001800b87944 */ /* 0x001fea0003c00000 */
.L_x_4:
[----:B------:R-:W-:Y:S05]  /*0520*/  BSYNC.RECONVERGENT B1 ;  /* 0x0000000000017941 */ /* 0x000fea0003800200 */
.L_x_3:
[----:B------:R-:W1:Y:S01]  /*0530*/  F2F.F64.F32 R4, R29 ;  /* 0x0000001d00047310 */ /* 0x000e620000201800 */
        /* <DEDUP_REMOVED lines=29> */
.L_x_6:
[----:B------:R-:W-:Y:S05]  /*0710*/  BSYNC.RECONVERGENT B1 ;  /* 0x0000000000017941 */ /* 0x000fea0003800200 */
.L_x_5:
        /* <DEDUP_REMOVED lines=30> */
.L_x_8:
[----:B------:R-:W-:Y:S05]  /*0900*/  BSYNC.RECONVERGENT B1 ;  /* 0x0000000000017941 */ /* 0x000fea0003800200 */
.L_x_7:
        /* <DEDUP_REMOVED lines=30> */
.L_x_10:
[----:B------:R-:W-:Y:S05]  /*0af0*/  BSYNC.RECONVERGENT B1 ;  /* 0x0000000000017941 */ /* 0x000fea0003800200 */
.L_x_9:
        /* <DEDUP_REMOVED lines=30> */
.L_x_12:
[----:B------:R-:W-:Y:S05]  /*0ce0*/  BSYNC.RECONVERGENT B1 ;  /* 0x0000000000017941 */ /* 0x000fea0003800200 */
.L_x_11:
        /* <DEDUP_REMOVED lines=30> */
.L_x_14:
[----:B------:R-:W-:Y:S05]  /*0ed0*/  BSYNC.RECONVERGENT B1 ;  /* 0x0000000000017941 */ /* 0x000fea0003800200 */
.L_x_13:
        /* <DEDUP_REMOVED lines=30> */
.L_x_16:
[----:B------:R-:W-:Y:S05]  /*10c0*/  BSYNC.RECONVERGENT B1 ;  /* 0x0000000000017941 */ /* 0x000fea0003800200 */
.L_x_15:
[----:B------:R-:W1:Y:S01]  /*10d0*/  F2F.F64.F32 R4, R31 ;  /* 0x0000001f00047310 */ /* 0x000e620000201800 */
[----:B------:R-:W-:Y:S01]  /*10e0*/  UMOV UR8, 0x51eb851f ;  /* 0x51eb851f00087882 */ /* 0x000fe20000000000 */
[----:B------:R-:W-:Y:S02]  /*10f0*/  UMOV UR9, 0x40091eb8 ;  /* 0x40091eb800097882 */ /* 0x000fe40000000000 */
[----:B------:R-:W-:-:S08]  /*1100*/  DFMA R26, R26, UR8, R8 ;  /* 0x000000081a1a7c2b */ /* 0x000fd00008000008 */
[----:B-1----:R-:W-:-:S06]  /*1110*/  DADD R4, R26, R4 ;  /* 0x000000001a047229 */ /* 0x002fcc0000000004 */
[----:B------:R-:W1:Y:S02]  /*1120*/  F2F.F32.F64 R27, R4 ;  /* 0x00000004001b7310 */ /* 0x000e640000301000 */
[----:B-1----:R1:W-:Y:S01]  /*1130*/  STG.E desc[UR6][R20.64], R27 ;  /* 0x0000001b14007986 */ /* 0x0023e2000c101906 */
[----:B------:R-:W-:Y:S05]  /*1140*/  @P1 BRA `(.L_x_17) ;  /* 0xfffffff000141947 */ /* 0x000fea000383ffff */
.L_x_0:
[----:B------:R-:W-:-:S13]  /*1150*/  ISETP.NE.AND P0, PT, R2, RZ, PT ;  /* 0x000000ff0200720c */ /* 0x000fda0003f05270 */
[----:B------:R-:W-:Y:S05]  /*1160*/  @!P0 EXIT ;  /* 0x000000000000894d */ /* 0x000fea0003800000 */
[----:B------:R-:W2:Y:S01]  /*1170*/  LDCU UR4, c[0x0][0x398] ;  /* 0x00007300ff0477ac */ /* 0x000ea20008000800 */
[----:B------:R-:W-:Y:S01]  /*1180*/  ISETP.GE.U32.AND P0, PT, R2, 0x4, PT ;  /* 0x000000040200780c */ /* 0x000fe20003f06070 */
[----:B--2---:R-:W-:-:S12]  /*1190*/  ULOP3.LUT UR4, UR4, 0x3, URZ, 0xc0, !UPT ;  /* 0x0000000304047892 */ /* 0x004fd8000f8ec0ff */
[----:B------:R-:W-:Y:S05]  /*11a0*/  @!P0 BRA `(.L_x_18) ;  /* 0x0000000400f48947 */ /* 0x000fea0003800000 */
[----:B------:R-:W2:Y:S04]  /*11b0*/  LDG.E R18, desc[UR6][R22.64] ;  /* 0x0000000616127981 */ /* 0x000ea8000c1e1900 */
[----:B------:R-:W1:Y:S01]  /*11c0*/  LDG.E R26, desc[UR6][R24.64] ;  /* 0x00000006181a7981 */ /* 0x000e62000c1e1900 */
[----:B------:R-:W3:Y:S01]  /*11d0*/  MUFU.RCP64H R5, 3.1399993896484375 ;  /* 0x40091eb800057908 */ /* 0x000ee20000001800 */
[----:B------:R-:W-:Y:S01]  /*11e0*/  IMAD.MOV.U32 R6, RZ, RZ, 0x51eb851f ;  /* 0x51eb851fff067424 */ /* 0x000fe200078e00ff */
[----:B------:R-:W-:Y:S01]  /*11f0*/  BSSY.RECONVERGENT B1, `(.L_x_19) ;  /* 0x0000013000017945 */ /* 0x000fe20003800200 */
[----:B------:R-:W-:Y:S02]  /*1200*/  IMAD.MOV.U32 R7, RZ, RZ, 0x40091eb8 ;  /* 0x40091eb8ff077424 */ /* 0x000fe400078e00ff */
[----:B------:R-:W-:-:S06]  /*1210*/  IMAD.MOV.U32 R4, RZ, RZ, 0x1 ;  /* 0x00000001ff047424 */ /* 0x000fcc00078e00ff */
[----:B---3--:R-:W-:-:S08]  /*1220*/  DFMA R8, R4, -R6, 1 ;  /* 0x3ff000000408742b */ /* 0x008fd00000000806 */
[----:B------:R-:W-:-:S08]  /*1230*/  DFMA R8, R8, R8, R8 ;  /* 0x000000080808722b */ /* 0x000fd00000000008 */
[----:B------:R-:W-:-:S08]  /*1240*/  DFMA R8, R4, R8, R4 ;  /* 0x000000080408722b */ /* 0x000fd00000000004 */
[----:B------:R-:W-:-:S08]  /*1250*/  DFMA R4, R8, -R6, 1 ;  /* 0x3ff000000804742b */ /* 0x000fd00000000806 */
[----:B------:R-:W-:Y:S01]  /*1260*/  DFMA R10, R8, R4, R8 ;  /* 0x00000004080a722b */ /* 0x000fe20000000008 */
[----:B--2---:R-:W2:Y:S08]  /*1270*/  F2F.F64.F32 R18, R18 ;  /* 0x0000001200127310 */ /* 0x004eb00000201800 */
[----:B-1----:R-:W1:Y:S01]  /*1280*/  F2F.F64.F32 R26, R26 ;  /* 0x0000001a001a7310 */ /* 0x002e620000201800 */
[----:B--2---:R-:W-:Y:S01]  /*1290*/  DMUL R8, R10, R18 ;  /* 0x000000120a087228 */ /* 0x004fe20000000000 */
[----:B------:R-:W-:-:S07]  /*12a0*/  FSETP.GEU.AND P1, PT, |R19|, 6.5827683646048100446e-37, PT ;  /* 0x036000001300780b */ /* 0x000fce0003f2e200 */
[----:B------:R-:W-:-:S08]  /*12b0*/  DFMA R4, R8, -R6, R18 ;  /* 0x800000060804722b */ /* 0x000fd00000000012 */
[----:B------:R-:W-:-:S10]  /*12c0*/  DFMA R8, R10, R4, R8 ;  /* 0x000000040a08722b */ /* 0x000fd40000000008 */
[----:B------:R-:W-:-:S05]  /*12d0*/  FFMA R0, RZ, 2.1424999237060546875, R9 ;  /* 0x40091eb8ff007823 */ /* 0x000fca0000000009 */
[----:B------:R-:W-:-:S13]  /*12e0*/  FSETP.GT.AND P0, PT, |R0|, 1.469367938527859385e-39, PT ;  /* 0x001000000000780b */ /* 0x000fda0003f04200 */
[----:B-1----:R-:W-:Y:S05]  /*12f0*/  @P0 BRA P1, `(.L_x_20) ;  /* 0x0000000000080947 */ /* 0x002fea0000800000 */
[----:B------:R-:W-:-:S07]  /*1300*/  MOV R4, 0x1320 ;  /* 0x0000132000047802 */ /* 0x000fce0000000f00 */
[----:B0-----:R-:W-:Y:S05]  /*1310*/  CALL.REL.NOINC `($__internal_0_$__cuda_sm20_div_rn_f64_full) ;  /* 0x0000000c00387944 */ /* 0x001fea0003c00000 */
.L_x_20:
[----:B------:R-:W-:Y:S05]  /*1320*/  BSYNC.RECONVERGENT B1 ;  /* 0x0000000000017941 */ /* 0x000fea0003800200 */
.L_x_19:
[----:B------:R-:W2:Y:S01]  /*1330*/  LDG.E R0, desc[UR6][R20.64] ;  /* 0x0000000614007981 */ /* 0x000ea2000c1e1900 */
[----:B------:R-:W-:Y:S01]  /*1340*/  UMOV UR8, 0x51eb851f ;  /* 0x51eb851f00087882 */ /* 0x000fe20000000000 */
[----:B------:R-:W-:Y:S02]  /*1350*/  UMOV UR9, 0x40091eb8 ;  /* 0x40091eb800097882 */ /* 0x000fe40000000000 */
[----:B------:R-:W-:Y:S01]  /*1360*/  DFMA R26, R26, UR8, R8 ;  /* 0x000000081a1a7c2b */ /* 0x000fe20008000008 */
[----:B------:R-:W1:Y:S08]  /*1370*/  MUFU.RCP64H R7, 3.1399993896484375 ;  /* 0x40091eb800077908 */ /* 0x000e700000001800 */
[----:B--2---:R-:W2:Y:S02]  /*1380*/  F2F.F64.F32 R4, R0 ;  /* 0x0000000000047310 */ /* 0x004ea40000201800 */
[----:B--2---:R-:W-:-:S06]  /*1390*/  DADD R4, R26, R4 ;  /* 0x000000001a047229 */ /* 0x004fcc0000000004 */
[----:B------:R-:W2:Y:S02]  /*13a0*/  F2F.F32.F64 R27, R4 ;  /* 0x00000004001b7310 */ /* 0x000ea40000301000 */
[----:B--2---:R2:W-:Y:S04]  /*13b0*/  STG.E desc[UR6][R20.64], R27 ;  /* 0x0000001b14007986 */ /* 0x0045e8000c101906 */
[----:B------:R-:W3:Y:S04]  /*13c0*/  LDG.E R18, desc[UR6][R22.64] ;  /* 0x0000000616127981 */ /* 0x000ee8000c1e1900 */
[----:B------:R-:W4:Y:S01]  /*13d0*/  LDG.E R28, desc[UR6][R24.64] ;  /* 0x00000006181c7981 */ /* 0x000f22000c1e1900 */
[----:B------:R-:W-:Y:S01]  /*13e0*/  IMAD.MOV.U32 R10, RZ, RZ, 0x51eb851f ;  /* 0x51eb851fff0a7424 */ /* 0x000fe200078e00ff */
[----:B------:R-:W-:Y:S01]  /*13f0*/  BSSY.RECONVERGENT B1, `(.L_x_21) ;  /* 0x0000013000017945 */ /* 0x000fe20003800200 */
[----:B------:R-:W-:-:S02]  /*1400*/  IMAD.MOV.U32 R11, RZ, RZ, 0x40091eb8 ;  /* 0x40091eb8ff0b7424 */ /* 0x000fc400078e00ff */
[----:B------:R-:W-:-:S06]  /*1410*/  IMAD.MOV.U32 R6, RZ, RZ, 0x1 ;  /* 0x00000001ff067424 */ /* 0x000fcc00078e00ff */
[----:B-1----:R-:W-:-:S08]  /*1420*/  DFMA R8, R6, -R10, 1 ;  /* 0x3ff000000608742b */ /* 0x002fd0000000080a */
[----:B------:R-:W-:-:S08]  /*1430*/  DFMA R8, R8, R8, R8 ;  /* 0x000000080808722b */ /* 0x000fd00000000008 */
[----:B------:R-:W-:-:S08]  /*1440*/  DFMA R8, R6, R8, R6 ;  /* 0x000000080608722b */ /* 0x000fd00000000006 */
[----:B------:R-:W-:-:S08]  /*1450*/  DFMA R6, R8, -R10, 1 ;  /* 0x3ff000000806742b */ /* 0x000fd0000000080a */
[----:B------:R-:W-:Y:S01]  /*1460*/  DFMA R6, R8, R6, R8 ;  /* 0x000000060806722b */ /* 0x000fe20000000008 */
[----:B---3--:R-:W1:Y:S08]  /*1470*/  F2F.F64.F32 R18, R18 ;  /* 0x0000001200127310 */ /* 0x008e700000201800 */
[----:B----4-:R-:W3:Y:S01]  /*1480*/  F2F.F64.F32 R28, R28 ;  /* 0x0000001c001c7310 */ /* 0x010ee20000201800 */
[----:B-1----:R-:W-:Y:S01]  /*1490*/  DMUL R8, R6, R18 ;  /* 0x0000001206087228 */ /* 0x002fe20000000000 */
[----:B------:R-:W-:-:S07]  /*14a0*/  FSETP.GEU.AND P1, PT, |R19|, 6.5827683646048100446e-37, PT ;  /* 0x036000001300780b */ /* 0x000fce0003f2e200 */
[----:B------:R-:W-:-:S08]  /*14b0*/  DFMA R4, R8, -R10, R18 ;  /* 0x8000000a0804722b */ /* 0x000fd00000000012 */
[----:B------:R-:W-:-:S10]  /*14c0*/  DFMA R8, R6, R4, R8 ;  /* 0x000000040608722b */ /* 0x000fd40000000008 */
[----:B------:R-:W-:-:S05]  /*14d0*/  FFMA R0, RZ, 2.1424999237060546875, R9 ;  /* 0x40091eb8ff007823 */ /* 0x000fca0000000009 */
[----:B------:R-:W-:-:S13]  /*14e0*/  FSETP.GT.AND P0, PT, |R0|, 1.469367938527859385e-39, PT ;  /* 0x001000000000780b */ /* 0x000fda0003f04200 */
[----:B--23--:R-:W-:Y:S05]  /*14f0*/  @P0 BRA P1, `(.L_x_22) ;  /* 0x0000000000080947 */ /* 0x00cfea0000800000 */
[----:B------:R-:W-:-:S07]  /*1500*/  MOV R4, 0x1520 ;  /* 0x0000152000047802 */ /* 0x000fce0000000f00 */
[----:B0-----:R-:W-:Y:S05]  /*1510*/  CALL.REL.NOINC `($__internal_0_$__cuda_sm20_div_rn_f64_full) ;  /* 0x0000000800b87944 */ /* 0x001fea0003c00000 */
.L_x_22:
[----:B------:R-:W-:Y:S05]  /*1520*/  BSYNC.RECONVERGENT B1 ;  /* 0x0000000000017941 */ /* 0x000fea0003800200 */
.L_x_21:
        /* <DEDUP_REMOVED lines=30> */
.L_x_24:
[----:B------:R-:W-:Y:S05]  /*1710*/  BSYNC.RECONVERGENT B1 ;  /* 0x0000000000017941 */ /* 0x000fea0003800200 */
.L_x_23:
        /* <DEDUP_REMOVED lines=30> */
.L_x_26:
[----:B------:R-:W-:Y:S05]  /*1900*/  BSYNC.RECONVERGENT B1 ;  /* 0x0000000000017941 */ /* 0x000fea0003800200 */
.L_x_25:
[----:B------:R-:W1:Y:S01]  /*1910*/  F2F.F64.F32 R4, R27 ;  /* 0x0000001b00047310 */ /* 0x000e620000201800 */
[----:B------:R-:W-:Y:S01]  /*1920*/  UMOV UR8, 0x51eb851f ;  /* 0x51eb851f00087882 */ /* 0x000fe20000000000 */
[----:B------:R-:W-:Y:S02]  /*1930*/  UMOV UR9, 0x40091eb8 ;  /* 0x40091eb800097882 */ /* 0x000fe40000000000 */
[----:B------:R-:W-:-:S08]  /*1940*/  DFMA R28, R28, UR8, R8 ;  /* 0x000000081c1c7c2b */ /* 0x000fd00008000008 */
[----:B-1----:R-:W-:-:S10]  /*1950*/  DADD R4, R28, R4 ;  /* 0x000000001c047229 */ /* 0x002fd40000000004 */
[----:B------:R-:W1:Y:S02]  /*1960*/  F2F.F32.F64 R5, R4 ;  /* 0x0000000400057310 */ /* 0x000e640000301000 */
[----:B-1----:R2:W-:Y:S02]  /*1970*/  STG.E desc[UR6][R20.64], R5 ;  /* 0x0000000514007986 */ /* 0x0025e4000c101906 */
.L_x_18:
[----:B------:R-:W-:-:S13]  /*1980*/  ISETP.NE.AND P0, PT, RZ, UR4, PT ;  /* 0x00000004ff007c0c */ /* 0x000fda000bf05270 */
[----:B------:R-:W-:Y:S05]  /*1990*/  @!P0 EXIT ;  /* 0x000000000000894d */ /* 0x000fea0003800000 */
[----:B------:R-:W-:-:S09]  /*19a0*/  UISETP.NE.AND UP0, UPT, UR4, 0x1, UPT ;  /* 0x000000010400788c */ /* 0x000fd2000bf05270 */
[----:B------:R-:W-:Y:S05]  /*19b0*/  BRA.U !UP0, `(.L_x_27) ;  /* 0x0000000108fc7547 */ /* 0x000fea000b800000 */
[----:B------:R-:W3:Y:S04]  /*19c0*/  LDG.E R18, desc[UR6][R22.64] ;  /* 0x0000000616127981 */ /* 0x000ee8000c1e1900 */
[----:B------:R-:W1:Y:S01]  /*19d0*/  LDG.E R26, desc[UR6][R24.64] ;  /* 0x00000006181a7981 */ /* 0x000e62000c1e1900 */
[----:B--2---:R-:W2:Y:S01]  /*19e0*/  MUFU.RCP64H R5, 3.1399993896484375 ;  /* 0x40091eb800057908 */ /* 0x004ea20000001800 */
[----:B------:R-:W-:Y:S01]  /*19f0*/  IMAD.MOV.U32 R6, RZ, RZ, 0x51eb851f ;  /* 0x51eb851fff067424 */ /* 0x000fe200078e00ff */
[----:B------:R-:W-:Y:S01]  /*1a00*/  BSSY.RECONVERGENT B1, `(.L_x_28) ;  /* 0x0000013000017945 */ /* 0x000fe20003800200 */
[----:B------:R-:W-:Y:S02]  /*1a10*/  IMAD.MOV.U32 R7, RZ, RZ, 0x40091eb8 ;  /* 0x40091eb8ff077424 */ /* 0x000fe400078e00ff */
[----:B------:R-:W-:-:S06]  /*1a20*/  IMAD.MOV.U32 R4, RZ, RZ, 0x1 ;  /* 0x00000001ff047424 */ /* 0x000fcc00078e00ff */
[----:B--2---:R-:W-:-:S08]  /*1a30*/  DFMA R8, R4, -R6, 1 ;  /* 0x3ff000000408742b */ /* 0x004fd00000000806 */
[----:B------:R-:W-:-:S08]  /*1a40*/  DFMA R8, R8, R8, R8 ;  /* 0x000000080808722b */ /* 0x000fd00000000008 */
[----:B------:R-:W-:-:S08]  /*1a50*/  DFMA R8, R4, R8, R4 ;  /* 0x000000080408722b */ /* 0x000fd00000000004 */
[----:B------:R-:W-:-:S08]  /*1a60*/  DFMA R4, R8, -R6, 1 ;  /* 0x3ff000000804742b */ /* 0x000fd00000000806 */
[----:B------:R-:W-:Y:S01]  /*1a70*/  DFMA R10, R8, R4, R8 ;  /* 0x00000004080a722b */ /* 0x000fe20000000008 */
[----:B---3--:R-:W2:Y:S08]  /*1a80*/  F2F.F64.F32 R18, R18 ;  /* 0x0000001200127310 */ /* 0x008eb00000201800 */
        /* <DEDUP_REMOVED lines=10> */
.L_x_29:
[----:B------:R-:W-:Y:S05]  /*1b30*/  BSYNC.RECONVERGENT B1 ;  /* 0x0000000000017941 */ /* 0x000fea0003800200 */
.L_x_28:
        /* <DEDUP_REMOVED lines=31> */
.L_x_31:
[----:B------:R-:W-:Y:S05]  /*1d30*/  BSYNC.RECONVERGENT B1 ;  /* 0x0000000000017941 */ /* 0x000fea0003800200 */
.L_x_30:
[----:B------:R-:W1:Y:S01]  /*1d40*/  F2F.F64.F32 R4, R27 ;  /* 0x0000001b00047310 */ /* 0x000e620000201800 */
[----:B------:R-:W-:Y:S01]  /*1d50*/  UMOV UR8, 0x51eb851f ;  /* 0x51eb851f00087882 */ /* 0x000fe20000000000 */
[----:B------:R-:W-:Y:S02]  /*1d60*/  UMOV UR9, 0x40091eb8 ;  /* 0x40091eb800097882 */ /* 0x000fe40000000000 */
[----:B------:R-:W-:-:S08]  /*1d70*/  DFMA R28, R28, UR8, R8 ;  /* 0x000000081c1c7c2b */ /* 0x000fd00008000008 */
[----:B-1----:R-:W-:-:S10]  /*1d80*/  DADD R4, R28, R4 ;  /* 0x000000001c047229 */ /* 0x002fd40000000004 */
[----:B------:R-:W1:Y:S02]  /*1d90*/  F2F.F32.F64 R5, R4 ;  /* 0x0000000400057310 */ /* 0x000e640000301000 */
[----:B-1----:R3:W-:Y:S02]  /*1da0*/  STG.E desc[UR6][R20.64], R5 ;  /* 0x0000000514007986 */ /* 0x0027e4000c101906 */
.L_x_27:
[----:B------:R-:W4:Y:S02]  /*1db0*/  LDC R0, c[0x0][0x398] ;  /* 0x0000e600ff007b82 */ /* 0x000f240000000800 */
[----:B----4-:R-:W-:-:S04]  /*1dc0*/  LOP3.LUT R0, R0, 0x1, RZ, 0xc0, !PT ;  /* 0x0000000100007812 */ /* 0x010fc800078ec0ff */
[----:B------:R-:W-:-:S13]  /*1dd0*/  ISETP.NE.U32.AND P0, PT, R0, 0x1, PT ;  /* 0x000000010000780c */ /* 0x000fda0003f05070 */
[----:B------:R-:W-:Y:S05]  /*1de0*/  @P0 EXIT ;  /* 0x000000000000094d */ /* 0x000fea0003800000 */
[----:B------:R-:W4:Y:S04]  /*1df0*/  LDG.E R18, desc[UR6][R22.64] ;  /* 0x0000000616127981 */ /* 0x000f28000c1e1900 */
[----:B------:R-:W5:Y:S01]  /*1e00*/  LDG.E R24, desc[UR6][R24.64] ;  /* 0x0000000618187981 */ /* 0x000f62000c1e1900 */
[----:B--23--:R-:W2:Y:S01]  /*1e10*/  MUFU.RCP64H R5, 3.1399993896484375 ;  /* 0x40091eb800057908 */ /* 0x00cea20000001800 */
        /* <DEDUP_REMOVED lines=9> */
[----:B----4-:R-:W2:Y:S08]  /*1eb0*/  F2F.F64.F32 R18, R18 ;  /* 0x0000001200127310 */ /* 0x010eb00000201800 */
[----:B-----5:R3:W4:Y:S01]  /*1ec0*/  F2F.F64.F32 R22, R24 ;  /* 0x0000001800167310 */ /* 0x0207220000201800 */
[----:B--2---:R-:W-:Y:S01]  /*1ed0*/  DMUL R8, R10, R18 ;  /* 0x000000120a087228 */ /* 0x004fe20000000000 */
[----:B------:R-:W-:-:S07]  /*1ee0*/  FSETP.GEU.AND P1, PT, |R19|, 6.5827683646048100446e-37, PT ;  /* 0x036000001300780b */ /* 0x000fce0003f2e200 */
[----:B------:R-:W-:-:S08]  /*1ef0*/  DFMA R4, R8, -R6, R18 ;  /* 0x800000060804722b */ /* 0x000fd00000000012 */
[----:B------:R-:W-:-:S10]  /*1f00*/  DFMA R8, R10, R4, R8 ;  /* 0x000000040a08722b */ /* 0x000fd40000000008 */
[----:B------:R-:W-:-:S05]  /*1f10*/  FFMA R0, RZ, 2.1424999237060546875, R9 ;  /* 0x40091eb8ff007823 */ /* 0x000fca0000000009 */
[----:B------:R-:W-:-:S13]  /*1f20*/  FSETP.GT.AND P0, PT, |R0|, 1.469367938527859385e-39, PT ;  /* 0x001000000000780b */ /* 0x000fda0003f04200 */
[----:B---34-:R-:W-:Y:S05]  /*1f30*/  @P0 BRA P1, `(.L_x_33) ;  /* 0x0000000000080947 */ /* 0x018fea0000800000 */
[----:B------:R-:W-:-:S07]  /*1f40*/  MOV R4, 0x1f60 ;  /* 0x00001f6000047802 */ /* 0x000fce0000000f00 */
[----:B01----:R-:W-:Y:S05]  /*1f50*/  CALL.REL.NOINC `($__internal_0_$__cuda_sm20_div_rn_f64_full) ;  /* 0x0000000000287944 */ /* 0x003fea0003c00000 */
.L_x_33:
[----:B------:R-:W-:Y:S05]  /*1f60*/  BSYNC.RECONVERGENT B1 ;  /* 0x0000000000017941 */ /* 0x000fea0003800200 */
.L_x_32:
[----:B------:R-:W2:Y:S01]  /*1f70*/  LDG.E R0, desc[UR6][R20.64] ;  /* 0x0000000614007981 */ /* 0x000ea2000c1e1900 */
[----:B------:R-:W-:Y:S01]  /*1f80*/  UMOV UR8, 0x51eb851f ;  /* 0x51eb851f00087882 */ /* 0x000fe20000000000 */
[----:B------:R-:W-:Y:S02]  /*1f90*/  UMOV UR9, 0x40091eb8 ;  /* 0x40091eb800097882 */ /* 0x000fe40000000000 */
[----:B------:R-:W-:Y:S01]  /*1fa0*/  DFMA R22, R22, UR8, R8 ;  /* 0x0000000816167c2b */ /* 0x000fe20008000008 */
[----:B--2---:R-:W2:Y:S07]  /*1fb0*/  F2F.F64.F32 R2, R0 ;  /* 0x0000000000027310 */ /* 0x004eae0000201800 */
[----:B--2---:R-:W-:-:S10]  /*1fc0*/  DADD R2, R22, R2 ;  /* 0x0000000016027229 */ /* 0x004fd40000000002 */
[----:B------:R-:W2:Y:S02]  /*1fd0*/  F2F.F32.F64 R3, R2 ;  /* 0x0000000200037310 */ /* 0x000ea40000301000 */
[----:B--2---:R-:W-:Y:S01]  /*1fe0*/  STG.E desc[UR6][R20.64], R3 ;  /* 0x0000000314007986 */ /* 0x004fe2000c101906 */
[----:B------:R-:W-:Y:S05]  /*1ff0*/  EXIT ;  /* 0x000000000000794d */ /* 0x000fea0003800000 */
        .weak           $__internal_0_$__cuda_sm20_div_rn_f64_full
        .type           $__internal_0_$__cuda_sm20_div_rn_f64_full,@function
        .size           $__internal_0_$__cuda_sm20_div_rn_f64_full,(.L_x_40 - $__internal_0_$__cuda_sm20_div_rn_f64_full)
$__internal_0_$__cuda_sm20_div_rn_f64_full:
[----:B------:R-:W-:Y:S01]  /*2000*/  FSETP.GEU.AND P3, PT, |R19|, 1.469367938527859385e-39, PT ;  /* 0x001000001300780b */ /* 0x000fe20003f6e200 */
[----:B------:R-:W-:Y:S01]  /*2010*/  IMAD.MOV.U32 R17, RZ, RZ, R3 ;  /* 0x000000ffff117224 */ /* 0x000fe200078e0003 */
[C---:B------:R-:W-:Y:S01]  /*2020*/  FSETP.GEU.AND P0, PT, |R3|.reuse, 1.469367938527859385e-39, PT ;  /* 0x001000000300780b */ /* 0x040fe20003f0e200 */
[----:B------:R-:W-:Y:S01]  /*2030*/  IMAD.U32 R16, RZ, RZ, UR5 ;  /* 0x00000005ff107e24 */ /* 0x000fe2000f8e00ff */
[----:B------:R-:W-:Y:S01]  /*2040*/  LOP3.LUT R5, R3, 0x800fffff, RZ, 0xc0, !PT ;  /* 0x800fffff03057812 */ /* 0x000fe200078ec0ff */
[----:B------:R-:W-:Y:S01]  /*2050*/  IMAD.U32 R14, RZ, RZ, UR5 ;  /* 0x00000005ff0e7e24 */ /* 0x000fe2000f8e00ff */
[----:B------:R-:W-:Y:S01]  /*2060*/  LOP3.LUT R7, R19, 0x7ff00000, RZ, 0xc0, !PT ;  /* 0x7ff0000013077812 */ /* 0x000fe200078ec0ff */
[----:B------:R-:W-:Y:S01]  /*2070*/  IMAD.MOV.U32 R12, RZ, RZ, R18 ;  /* 0x000000ffff0c7224 */ /* 0x000fe200078e0012 */
[----:B------:R-:W-:Y:S01]  /*2080*/  LOP3.LUT R15, R5, 0x3ff00000, RZ, 0xfc, !PT ;  /* 0x3ff00000050f7812 */ /* 0x000fe200078efcff */
[----:B------:R-:W-:Y:S01]  /*2090*/  IMAD.MOV.U32 R10, RZ, RZ, 0x1 ;  /* 0x00000001ff0a7424 */ /* 0x000fe200078e00ff */
[----:B------:R-:W-:Y:S01]  /*20a0*/  LOP3.LUT R6, R3, 0x7ff00000, RZ, 0xc0, !PT ;  /* 0x7ff0000003067812 */ /* 0x000fe200078ec0ff */
[----:B------:R-:W-:Y:S02]  /*20b0*/  BSSY.RECONVERGENT B0, `(.L_x_34) ;  /* 0x000004e000007945 */ /* 0x000fe40003800200 */
[----:B------:R-:W-:Y:S01]  /*20c0*/  @!P3 LOP3.LUT R8, R17, 0x7ff00000, RZ, 0xc0, !PT ;  /* 0x7ff000001108b812 */ /* 0x000fe200078ec0ff */
[----:B------:R-:W-:Y:S01]  /*20d0*/  @!P3 IMAD.MOV.U32 R32, RZ, RZ, RZ ;  /* 0x000000ffff20b224 */ /* 0x000fe200078e00ff */
[----:B------:R-:W-:Y:S01]  /*20e0*/  @!P0 DMUL R14, R16, 8.98846567431157953865e+307 ;  /* 0x7fe00000100e8828 */ /* 0x000fe20000000000 */
[----:B------:R-:W-:-:S02]  /*20f0*/  ISETP.GE.U32.AND P2, PT, R7, R6, PT ;  /* 0x000000060700720c */ /* 0x000fc40003f46070 */
[----:B------:R-:W-:Y:S01]  /*2100*/  @!P3 ISETP.GE.U32.AND P4, PT, R7, R8, PT ;  /* 0x000000080700b20c */ /* 0x000fe20003f86070 */
[----:B------:R-:W-:Y:S02]  /*2110*/  IMAD.MOV.U32 R8, RZ, RZ, 0x1ca00000 ;  /* 0x1ca00000ff087424 */ /* 0x000fe400078e00ff */
[----:B------:R-:W0:Y:S03]  /*2120*/  MUFU.RCP64H R11, R15 ;  /* 0x0000000f000b7308 */ /* 0x000e260000001800 */
[C---:B------:R-:W-:Y:S02]  /*2130*/  @!P3 SEL R5, R8.reuse, 0x63400000, !P4 ;  /* 0x634000000805b807 */ /* 0x040fe40006000000 */
[----:B------:R-:W-:Y:S02]  /*2140*/  SEL R13, R8, 0x63400000, !P2 ;  /* 0x63400000080d7807 */ /* 0x000fe40005000000 */
[----:B------:R-:W-:-:S02]  /*2150*/  @!P3 LOP3.LUT R5, R5, 0x80000000, R19, 0xf8, !PT ;  /* 0x800000000505b812 */ /* 0x000fc400078ef813 */
[----:B------:R-:W-:Y:S02]  /*2160*/  LOP3.LUT R13, R13, 0x800fffff, R19, 0xf8, !PT ;  /* 0x800fffff0d0d7812 */ /* 0x000fe400078ef813 */
[----:B------:R-:W-:Y:S01]  /*2170*/  @!P3 LOP3.LUT R33, R5, 0x100000, RZ, 0xfc, !PT ;  /* 0x001000000521b812 */ /* 0x000fe200078efcff */
[----:B------:R-:W-:Y:S01]  /*2180*/  IMAD.MOV.U32 R5, RZ, RZ, R7 ;  /* 0x000000ffff057224 */ /* 0x000fe200078e0007 */
[----:B------:R-:W-:-:S04]  /*2190*/  @!P0 LOP3.LUT R6, R15, 0x7ff00000, RZ, 0xc0, !PT ;  /* 0x7ff000000f068812 */ /* 0x000fc800078ec0ff */
[----:B------:R-:W-:Y:S02]  /*21a0*/  @!P3 DFMA R12, R12, 2, -R32 ;  /* 0x400000000c0cb82b */ /* 0x000fe40000000820 */
[----:B0-----:R-:W-:-:S08]  /*21b0*/  DFMA R32, R10, -R14, 1 ;  /* 0x3ff000000a20742b */ /* 0x001fd0000000080e */
[----:B------:R-:W-:Y:S01]  /*21c0*/  DFMA R32, R32, R32, R32 ;  /* 0x000000202020722b */ /* 0x000fe20000000020 */
[----:B------:R-:W-:-:S05]  /*21d0*/  @!P3 LOP3.LUT R5, R13, 0x7ff00000, RZ, 0xc0, !PT ;  /* 0x7ff000000d05b812 */ /* 0x000fca00078ec0ff */
[----:B------:R-:W-:Y:S02]  /*21e0*/  VIADD R9, R5, 0xffffffff ;  /* 0xffffffff05097836 */ /* 0x000fe40000000000 */
[----:B------:R-:W-:-:S03]  /*21f0*/  DFMA R10, R10, R32, R10 ;  /* 0x000000200a0a722b */ /* 0x000fc6000000000a */
[----:B------:R-:W-:Y:S01]  /*2200*/  ISETP.GT.U32.AND P0, PT, R9, 0x7feffffe, PT ;  /* 0x7feffffe0900780c */ /* 0x000fe20003f04070 */
[----:B------:R-:W-:-:S04]  /*2210*/  VIADD R9, R6, 0xffffffff ;  /* 0xffffffff06097836 */ /* 0x000fc80000000000 */
[----:B------:R-:W-:Y:S01]  /*2220*/  DFMA R34, R10, -R14, 1 ;  /* 0x3ff000000a22742b */ /* 0x000fe2000000080e */
[----:B------:R-:W-:-:S07]  /*2230*/  ISETP.GT.U32.OR P0, PT, R9, 0x7feffffe, P0 ;  /* 0x7feffffe0900780c */ /* 0x000fce0000704470 */
[----:B------:R-:W-:-:S08]  /*2240*/  DFMA R34, R10, R34, R10 ;  /* 0x000000220a22722b */ /* 0x000fd0000000000a */
[----:B------:R-:W-:-:S08]  /*2250*/  DMUL R32, R34, R12 ;  /* 0x0000000c22207228 */ /* 0x000fd00000000000 */
[----:B------:R-:W-:-:S08]  /*2260*/  DFMA R10, R32, -R14, R12 ;  /* 0x8000000e200a722b */ /* 0x000fd0000000000c */
[----:B------:R-:W-:Y:S01]  /*2270*/  DFMA R10, R34, R10, R32 ;  /* 0x0000000a220a722b */ /* 0x000fe20000000020 */
[----:B------:R-:W-:Y:S10]  /*2280*/  @P0 BRA `(.L_x_35) ;  /* 0x00000000006c0947 */ /* 0x000ff40003800000 */
[----:B------:R-:W-:-:S04]  /*2290*/  LOP3.LUT R6, R17, 0x7ff00000, RZ, 0xc0, !PT ;  /* 0x7ff0000011067812 */ /* 0x000fc800078ec0ff */
[CC--:B------:R-:W-:Y:S02]  /*22a0*/  VIADDMNMX R5, R7.reuse, -R6.reuse, 0xb9600000, !PT ;  /* 0xb960000007057446 */ /* 0x0c0fe40007800906 */
[----:B------:R-:W-:Y:S01]  /*22b0*/  ISETP.GE.U32.AND P0, PT, R7, R6, PT ;  /* 0x000000060700720c */ /* 0x000fe20003f06070 */
[----:B------:R-:W-:Y:S01]  /*22c0*/  IMAD.MOV.U32 R6, RZ, RZ, RZ ;  /* 0x000000ffff067224 */ /* 0x000fe200078e00ff */
[----:B------:R-:W-:Y:S02]  /*22d0*/  VIMNMX R5, PT, PT, R5, 0x46a00000, PT ;  /* 0x46a0000005057848 */ /* 0x000fe40003fe0100 */
[----:B------:R-:W-:-:S05]  /*22e0*/  SEL R8, R8, 0x63400000, !P0 ;  /* 0x6340000008087807 */ /* 0x000fca0004000000 */
[----:B------:R-:W-:-:S04]  /*22f0*/  IMAD.IADD R5, R5, 0x1, -R8 ;  /* 0x0000000105057824 */ /* 0x000fc800078e0a08 */
[----:B------:R-:W-:-:S06]  /*2300*/  VIADD R7, R5, 0x7fe00000 ;  /* 0x7fe0000005077836 */ /* 0x000fcc0000000000 */
[----:B------:R-:W-:-:S10]  /*2310*/  DMUL R8, R10, R6 ;  /* 0x000000060a087228 */ /* 0x000fd40000000000 */
[----:B------:R-:W-:-:S13]  /*2320*/  FSETP.GTU.AND P0, PT, |R9|, 1.469367938527859385e-39, PT ;  /* 0x001000000900780b */ /* 0x000fda0003f0c200 */
[----:B------:R-:W-:Y:S05]  /*2330*/  @P0 BRA `(.L_x_36) ;  /* 0x0000000000940947 */ /* 0x000fea0003800000 */
[----:B------:R-:W-:Y:S01]  /*2340*/  DFMA R12, R10, -R14, R12 ;  /* 0x8000000e0a0c722b */ /* 0x000fe2000000000c */
[----:B------:R-:W-:-:S09]  /*2350*/  IMAD.MOV.U32 R14, RZ, RZ, RZ ;  /* 0x000000ffff0e7224 */ /* 0x000fd200078e00ff */
[C---:B------:R-:W-:Y:S02]  /*2360*/  FSETP.NEU.AND P0, PT, R13.reuse, RZ, PT ;  /* 0x000000ff0d00720b */ /* 0x040fe40003f0d000 */
[----:B------:R-:W-:-:S04]  /*2370*/  LOP3.LUT R6, R13, 0x80000000, R17, 0x48, !PT ;  /* 0x800000000d067812 */ /* 0x000fc800078e4811 */
[----:B------:R-:W-:-:S07]  /*2380*/  LOP3.LUT R15, R6, R7, RZ, 0xfc, !PT ;  /* 0x00000007060f7212 */ /* 0x000fce00078efcff */
[----:B------:R-:W-:Y:S05]  /*2390*/  @!P0 BRA `(.L_x_36) ;  /* 0x00000000007c8947 */ /* 0x000fea0003800000 */
[----:B------:R-:W-:Y:S01]  /*23a0*/  IMAD.MOV R13, RZ, RZ, -R5 ;  /* 0x000000ffff0d7224 */ /* 0x000fe200078e0a05 */
[----:B------:R-:W-:Y:S01]  /*23b0*/  IADD3 R5, PT, PT, -R5, -0x43300000, RZ ;  /* 0xbcd0000005057810 */ /* 0x000fe20007ffe1ff */
[----:B------:R-:W-:-:S06]  /*23c0*/  IMAD.MOV.U32 R12, RZ, RZ, RZ ;  /* 0x000000ffff0c7224 */ /* 0x000fcc00078e00ff */
[----:B------:R-:W-:Y:S02]  /*23d0*/  DFMA R12, R8, -R12, R10 ;  /* 0x8000000c080c722b */ /* 0x000fe4000000000a */
[----:B------:R-:W-:-:S08]  /*23e0*/  DMUL.RP R10, R10, R14 ;  /* 0x0000000e0a0a7228 */ /* 0x000fd00000008000 */
[----:B------:R-:W-:Y:S02]  /*23f0*/  FSETP.NEU.AND P0, PT, |R13|, R5, PT ;  /* 0x000000050d00720b */ /* 0x000fe40003f0d200 */
[----:B------:R-:W-:Y:S02]  /*2400*/  LOP3.LUT R5, R11, R6, RZ, 0x3c, !PT ;  /* 0x000000060b057212 */ /* 0x000fe400078e3cff */
[----:B------:R-:W-:Y:S02]  /*2410*/  FSEL R8, R10, R8, !P0 ;  /* 0x000000080a087208 */ /* 0x000fe40004000000 */
[----:B------:R-:W-:Y:S01]  /*2420*/  FSEL R9, R5, R9, !P0 ;  /* 0x0000000905097208 */ /* 0x000fe20004000000 */
[----:B------:R-:W-:Y:S06]  /*2430*/  BRA `(.L_x_36) ;  /* 0x0000000000547947 */ /* 0x000fec0003800000 */
.L_x_35:
[----:B------:R-:W-:-:S14]  /*2440*/  DSETP.NAN.AND P0, PT, R18, R18, PT ;  /* 0x000000121200722a */ /* 0x000fdc0003f08000 */
[----:B------:R-:W-:Y:S05]  /*2450*/  @P0 BRA `(.L_x_37) ;  /* 0x0000000000440947 */ /* 0x000fea0003800000 */
[----:B------:R-:W-:-:S14]  /*2460*/  DSETP.NAN.AND P0, PT, R16, R16, PT ;  /* 0x000000101000722a */ /* 0x000fdc0003f08000 */
[----:B------:R-:W-:Y:S05]  /*2470*/  @P0 BRA `(.L_x_38) ;  /* 0x0000000000300947 */ /* 0x000fea0003800000 */
[----:B------:R-:W-:Y:S01]  /*2480*/  ISETP.NE.AND P0, PT, R5, R6, PT ;  /* 0x000000060500720c */ /* 0x000fe20003f05270 */
[----:B------:R-:W-:Y:S02]  /*2490*/  IMAD.MOV.U32 R8, RZ, RZ, 0x0 ;  /* 0x00000000ff087424 */ /* 0x000fe400078e00ff */
[----:B------:R-:W-:-:S10]  /*24a0*/  IMAD.MOV.U32 R9, RZ, RZ, -0x80000 ;  /* 0xfff80000ff097424 */ /* 0x000fd400078e00ff */
[----:B------:R-:W-:Y:S05]  /*24b0*/  @!P0 BRA `(.L_x_36) ;  /* 0x0000000000348947 */ /* 0x000fea0003800000 */
[----:B------:R-:W-:Y:S02]  /*24c0*/  ISETP.NE.AND P0, PT, R5, 0x7ff00000, PT ;  /* 0x7ff000000500780c */ /* 0x000fe40003f05270 */
[----:B------:R-:W-:Y:S02]  /*24d0*/  LOP3.LUT R9, R19, 0x80000000, R17, 0x48, !PT ;  /* 0x8000000013097812 */ /* 0x000fe400078e4811 */
[----:B------:R-:W-:-:S13]  /*24e0*/  ISETP.EQ.OR P0, PT, R6, RZ, !P0 ;  /* 0x000000ff0600720c */ /* 0x000fda0004702670 */
[----:B------:R-:W-:Y:S01]  /*24f0*/  @P0 LOP3.LUT R5, R9, 0x7ff00000, RZ, 0xfc, !PT ;  /* 0x7ff0000009050812 */ /* 0x000fe200078efcff */
[----:B------:R-:W-:Y:S02]  /*2500*/  @!P0 IMAD.MOV.U32 R8, RZ, RZ, RZ ;  /* 0x000000ffff088224 */ /* 0x000fe400078e00ff */
[----:B------:R-:W-:Y:S02]  /*2510*/  @P0 IMAD.MOV.U32 R8, RZ, RZ, RZ ;  /* 0x000000ffff080224 */ /* 0x000fe400078e00ff */
[----:B------:R-:W-:Y:S01]  /*2520*/  @P0 IMAD.MOV.U32 R9, RZ, RZ, R5 ;  /* 0x000000ffff090224 */ /* 0x000fe200078e0005 */
[----:B------:R-:W-:Y:S06]  /*2530*/  BRA `(.L_x_36) ;  /* 0x0000000000147947 */ /* 0x000fec0003800000 */
.L_x_38:
[----:B------:R-:W-:Y:S01]  /*2540*/  LOP3.LUT R9, R17, 0x80000, RZ, 0xfc, !PT ;  /* 0x0008000011097812 */ /* 0x000fe200078efcff */
[----:B------:R-:W-:Y:S01]  /*2550*/  IMAD.MOV.U32 R8, RZ, RZ, R16 ;  /* 0x000000ffff087224 */ /* 0x000fe200078e0010 */
[----:B------:R-:W-:Y:S06]  /*2560*/  BRA `(.L_x_36) ;  /* 0x0000000000087947 */ /* 0x000fec0003800000 */
.L_x_37:
[----:B------:R-:W-:Y:S01]  /*2570*/  LOP3.LUT R9, R19, 0x80000, RZ, 0xfc, !PT ;  /* 0x0008000013097812 */ /* 0x000fe200078efcff */
[----:B------:R-:W-:-:S07]  /*2580*/  IMAD.MOV.U32 R8, RZ, RZ, R18 ;  /* 0x000000ffff087224 */ /* 0x000fce00078e0012 */
.L_x_36:
[----:B------:R-:W-:Y:S05]  /*2590*/  BSYNC.RECONVERGENT B0 ;  /* 0x0000000000007941 */ /* 0x000fea0003800200 */
.L_x_34:
[----:B------:R-:W-:-:S04]  /*25a0*/  IMAD.MOV.U32 R5, RZ, RZ, 0x0 ;  /* 0x00000000ff057424 */ /* 0x000fc800078e00ff */
[----:B------:R-:W-:Y:S05]  /*25b0*/  RET.REL.NODEC R4 `(_Z6MatAddPfS_S_i) ;  /* 0xffffffd804907950 */ /* 0x000fea0003c3ffff */
.L_x_39:
[----:B------:R-:W-:-:S00]  /*25c0*/  BRA `(.L_x_39) ;  /* 0xfffffffc00fc7947 */ /* 0x000fc0000383ffff */
[----:B------:R-:W-:-:S00]  /*25d0*/  NOP ;  /* 0x0000000000007918 */ /* 0x000fc00000000000 */
        /* <DEDUP_REMOVED lines=10> */
.L_x_40:


//--------------------- .nv.shared.reserved.0     --------------------------
	.section	.nv.shared.reserved.0,"aw",@nobits
	.weak		__nv_reservedSMEM_offset_0_alias
	.size		__nv_reservedSMEM_offset_0_alias, 0, 64
	.other		__nv_reservedSMEM_offset_0_alias,@"STO_CUDA_RESERVED_SHARED STV_DEFAULT"
__nv_reservedSMEM_offset_0_alias:
	.zero		0
	.zero		64


//--------------------- .nv.constant0._Z6MatAddPfS_S_i --------------------------
	.section	.nv.constant0._Z6MatAddPfS_S_i,"a",@progbits
	.sectionflags	@""
	.align	4
.nv.constant0._Z6MatAddPfS_S_i:
	.zero		924


//--------------------- SYMBOLS --------------------------

	.type		.nv.reservedSmem.offset0,@object
	.size		.nv.reservedSmem.offset0,0x4
